	.headerflags	@"EF_CUDA_TEXMODE_UNIFIED EF_CUDA_64BIT_ADDRESS EF_CUDA_ACCELERATORS EF_CUDA_SM90 EF_CUDA_VIRTUAL_SM(EF_CUDA_SM90)"
	.elftype	@"ET_EXEC"


//--------------------- .nv.info                  --------------------------
	.section	.nv.info,"",@"SHT_CUDA_INFO"
	.align	4


	//----- nvinfo : EIATTR_REGCOUNT
	.align		4
        /*0000*/ 	.byte	0x04, 0x2f
        /*0002*/ 	.short	(.L_3 - .L_2)
	.align		4
.L_2:
        /*0004*/ 	.word	index@(triton_poi_fused__native_batch_norm_legit_no_training_add_mul_7)
        /*0008*/ 	.word	0x0000001c


	//----- nvinfo : EIATTR_MIN_STACK_SIZE
	.align		4
.L_3:
        /*000c*/ 	.byte	0x04, 0x12
        /*000e*/ 	.short	(.L_5 - .L_4)
	.align		4
.L_4:
        /*0010*/ 	.word	index@(triton_poi_fused__native_batch_norm_legit_no_training_add_mul_7)
        /*0014*/ 	.word	0x00000000


	//----- nvinfo : EIATTR_FRAME_SIZE
	.align		4
.L_5:
        /*0018*/ 	.byte	0x04, 0x11
        /*001a*/ 	.short	(.L_7 - .L_6)
	.align		4
.L_6:
        /*001c*/ 	.word	index@(triton_poi_fused__native_batch_norm_legit_no_training_add_mul_7)
        /*0020*/ 	.word	0x00000000


	//----- nvinfo : EIATTR_MIN_STACK_SIZE
	.align		4
.L_7:
        /*0024*/ 	.byte	0x04, 0x12
        /*0026*/ 	.short	(.L_9 - .L_8)
	.align		4
.L_8:
        /*0028*/ 	.word	index@(triton_poi_fused__native_batch_norm_legit_no_training_add_mul_7)
        /*002c*/ 	.word	0x00000000
.L_9:


//--------------------- .nv.info.triton_poi_fused__native_batch_norm_legit_no_training_add_mul_7 --------------------------
	.section	.nv.info.triton_poi_fused__native_batch_norm_legit_no_training_add_mul_7,"",@"SHT_CUDA_INFO"
	.sectionflags	@""
	.align	4


	//----- nvinfo : EIATTR_CUDA_API_VERSION
	.align		4
        /*0000*/ 	.byte	0x04, 0x37
        /*0002*/ 	.short	(.L_11 - .L_10)
.L_10:
        /*0004*/ 	.word	0x0000007c


	//----- nvinfo : EIATTR_KPARAM_INFO
	.align		4
.L_11:
        /*0008*/ 	.byte	0x04, 0x17
        /*000a*/ 	.short	(.L_13 - .L_12)
.L_12:
        /*000c*/ 	.word	0x00000000
        /*0010*/ 	.short	0x0009
        /*0012*/ 	.short	0x0048
        /*0014*/ 	.byte	0x00, 0xf0, 0x11, 0x00


	//----- nvinfo : EIATTR_KPARAM_INFO
	.align		4
.L_13:
        /*0018*/ 	.byte	0x04, 0x17
        /*001a*/ 	.short	(.L_15 - .L_14)
.L_14:
        /*001c*/ 	.word	0x00000000
        /*0020*/ 	.short	0x0008
        /*0022*/ 	.short	0x0040
        /*0024*/ 	.byte	0x00, 0xf4, 0x21, 0x00


	//----- nvinfo : EIATTR_KPARAM_INFO
	.align		4
.L_15:
        /*0028*/ 	.byte	0x04, 0x17
        /*002a*/ 	.short	(.L_17 - .L_16)
.L_16:
        /*002c*/ 	.word	0x00000000
        /*0030*/ 	.short	0x0007
        /*0032*/ 	.short	0x0038
        /*0034*/ 	.byte	0x00, 0xf4, 0x21, 0x00


	//----- nvinfo : EIATTR_KPARAM_INFO
	.align		4
.L_17:
        /*0038*/ 	.byte	0x04, 0x17
        /*003a*/ 	.short	(.L_19 - .L_18)
.L_18:
        /*003c*/ 	.word	0x00000000
        /*0040*/ 	.short	0x0006
        /*0042*/ 	.short	0x0030
        /*0044*/ 	.byte	0x00, 0xf4, 0x21, 0x00


	//----- nvinfo : EIATTR_KPARAM_INFO
	.align		4
.L_19:
        /*0048*/ 	.byte	0x04, 0x17
        /*004a*/ 	.short	(.L_21 - .L_20)
.L_20:
        /*004c*/ 	.word	0x00000000
        /*0050*/ 	.short	0x0005
        /*0052*/ 	.short	0x0028
        /*0054*/ 	.byte	0x00, 0xf4, 0x21, 0x00


	//----- nvinfo : EIATTR_KPARAM_INFO
	.align		4
.L_21:
        /*0058*/ 	.byte	0x04, 0x17
        /*005a*/ 	.short	(.L_23 - .L_22)
.L_22:
        /*005c*/ 	.word	0x00000000
        /*0060*/ 	.short	0x0004
        /*0062*/ 	.short	0x0020
        /*0064*/ 	.byte	0x00, 0xf4, 0x21, 0x00


	//----- nvinfo : EIATTR_KPARAM_INFO
	.align		4
.L_23:
        /*0068*/ 	.byte	0x04, 0x17
        /*006a*/ 	.short	(.L_25 - .L_24)
.L_24:
        /*006c*/ 	.word	0x00000000
        /*0070*/ 	.short	0x0003
        /*0072*/ 	.short	0x0018
        /*0074*/ 	.byte	0x00, 0xf4, 0x21, 0x00


	//----- nvinfo : EIATTR_KPARAM_INFO
	.align		4
.L_25:
        /*0078*/ 	.byte	0x04, 0x17
        /*007a*/ 	.short	(.L_27 - .L_26)
.L_26:
        /*007c*/ 	.word	0x00000000
        /*0080*/ 	.short	0x0002
        /*0082*/ 	.short	0x0010
        /*0084*/ 	.byte	0x00, 0xf4, 0x21, 0x00


	//----- nvinfo : EIATTR_KPARAM_INFO
	.align		4
.L_27:
        /*0088*/ 	.byte	0x04, 0x17
        /*008a*/ 	.short	(.L_29 - .L_28)
.L_28:
        /*008c*/ 	.word	0x00000000
        /*0090*/ 	.short	0x0001
        /*0092*/ 	.short	0x0008
        /*0094*/ 	.byte	0x00, 0xf4, 0x21, 0x00


	//----- nvinfo : EIATTR_KPARAM_INFO
	.align		4
.L_29:
        /*0098*/ 	.byte	0x04, 0x17
        /*009a*/ 	.short	(.L_31 - .L_30)
.L_30:
        /*009c*/ 	.word	0x00000000
        /*00a0*/ 	.short	0x0000
        /*00a2*/ 	.short	0x0000
        /*00a4*/ 	.byte	0x00, 0xf4, 0x21, 0x00


	//----- nvinfo : EIATTR_SPARSE_MMA_MASK
	.align		4
.L_31:
        /*00a8*/ 	.byte	0x03, 0x50
        /*00aa*/ 	.short	0x0000


	//----- nvinfo : EIATTR_MAXREG_COUNT
	.align		4
        /*00ac*/ 	.byte	0x03, 0x1b
        /*00ae*/ 	.short	0x00ff


	//----- nvinfo : EIATTR_EXIT_INSTR_OFFSETS
	.align		4
        /*00b0*/ 	.byte	0x04, 0x1c
        /*00b2*/ 	.short	(.L_33 - .L_32)


	//   ....[0]....
.L_32:
        /*00b4*/ 	.word	0x000004a0


	//----- nvinfo : EIATTR_REQNTID
	.align		4
.L_33:
        /*00b8*/ 	.byte	0x04, 0x10
        /*00ba*/ 	.short	(.L_35 - .L_34)
.L_34:
        /*00bc*/ 	.word	0x00000100
        /*00c0*/ 	.word	0x00000001
        /*00c4*/ 	.word	0x00000001


	//----- nvinfo : EIATTR_CBANK_PARAM_SIZE
	.align		4
.L_35:
        /*00c8*/ 	.byte	0x03, 0x19
        /*00ca*/ 	.short	0x004c


	//----- nvinfo : EIATTR_PARAM_CBANK
	.align		4
        /*00cc*/ 	.byte	0x04, 0x0a
        /*00ce*/ 	.short	(.L_37 - .L_36)
	.align		4
.L_36:
        /*00d0*/ 	.word	index@(.nv.constant0.triton_poi_fused__native_batch_norm_legit_no_training_add_mul_7)
        /*00d4*/ 	.short	0x0210
        /*00d6*/ 	.short	0x004c


	//----- nvinfo : EIATTR_SW_WAR
	.align		4
.L_37:
        /*00d8*/ 	.byte	0x04, 0x36
        /*00da*/ 	.short	(.L_39 - .L_38)
.L_38:
        /*00dc*/ 	.word	0x00000008
.L_39:


//--------------------- .nv.callgraph             --------------------------
	.section	.nv.callgraph,"",@"SHT_CUDA_CALLGRAPH"
	.align	4
	.sectionentsize	8
	.align		4
        /*0000*/ 	.word	0x00000000
	.align		4
        /*0004*/ 	.word	0xffffffff
	.align		4
        /*0008*/ 	.word	0x00000000
	.align		4
        /*000c*/ 	.word	0xfffffffe
	.align		4
        /*0010*/ 	.word	0x00000000
	.align		4
        /*0014*/ 	.word	0xfffffffd
	.align		4
        /*0018*/ 	.word	0x00000000
	.align		4
        /*001c*/ 	.word	0xfffffffc


//--------------------- .nv.constant4             --------------------------
	.section	.nv.constant4,"a",@progbits
	.align	8
	.align		8
.nv.constant4:
        /*0000*/ 	.dword	_$_str
	.align		8
        /*0008*/ 	.dword	_$_str_$_2


//--------------------- .text.triton_poi_fused__native_batch_norm_legit_no_training_add_mul_7 --------------------------
	.section	.text.triton_poi_fused__native_batch_norm_legit_no_training_add_mul_7,"ax",@progbits
	.align	128
        .global         triton_poi_fused__native_batch_norm_legit_no_training_add_mul_7
        .type           triton_poi_fused__native_batch_norm_legit_no_training_add_mul_7,@function
        .size           triton_poi_fused__native_batch_norm_legit_no_training_add_mul_7,(.L_x_1 - triton_poi_fused__native_batch_norm_legit_no_training_add_mul_7)
        .other          triton_poi_fused__native_batch_norm_legit_no_training_add_mul_7,@"STO_CUDA_ENTRY STV_DEFAULT"
triton_poi_fused__native_batch_norm_legit_no_training_add_mul_7:
.text.triton_poi_fused__native_batch_norm_legit_no_training_add_mul_7:
[----:B------:R-:W-:Y:S01]  /*0000*/  LDC R1, c[0x0][0x28] ;  /* 0x00000a00ff017b82 */ /* 0x000fe20000000800 */
[----:B------:R-:W1:Y:S07]  /*0010*/  S2R R0, SR_TID.X ;  /* 0x0000000000007919 */ /* 0x000e6e0000002100 */
[----:B------:R-:W2:Y:S01]  /*0020*/  LDC.64 R2, c[0x0][0x240] ;  /* 0x00009000ff027b82 */ /* 0x000ea20000000a00 */
[----:B------:R-:W-:Y:S01]  /*0030*/  ULDC.64 UR4, c[0x0][0x208] ;  /* 0x0000820000047ab9 */ /* 0x000fe20000000a00 */
[----:B------:R-:W3:Y:S06]  /*0040*/  S2R R5, SR_CTAID.X ;  /* 0x0000000000057919 */ /* 0x000eec0000002500 */
[----:B------:R-:W4:Y:S08]  /*0050*/  LDC.64 R10, c[0x0][0x218] ;  /* 0x00008600ff0a7b82 */ /* 0x000f300000000a00 */
[----:B------:R-:W5:Y:S08]  /*0060*/  LDC.64 R20, c[0x0][0x230] ;  /* 0x00008c00ff147b82 */ /* 0x000f700000000a00 */
[----:B------:R-:W5:Y:S01]  /*0070*/  LDC.64 R8, c[0x0][0x210] ;  /* 0x00008400ff087b82 */ /* 0x000f620000000a00 */
[----:B-1----:R-:W-:-:S07]  /*0080*/  SHF.L.U32 R0, R0, 0x1, RZ ;  /* 0x0000000100007819 */ /* 0x002fce00000006ff */
[----:B------:R-:W1:Y:S01]  /*0090*/  LDC.64 R12, c[0x0][0x238] ;  /* 0x00008e00ff0c7b82 */ /* 0x000e620000000a00 */
[----:B------:R-:W-:-:S04]  /*00a0*/  LOP3.LUT R0, R0, 0x1fe, RZ, 0xc0, !PT ;  /* 0x000001fe00007812 */ /* 0x000fc800078ec0ff */
[----:B---3--:R-:W-:-:S03]  /*00b0*/  LEA R22, R5, R0, 0x9 ;  /* 0x0000000005167211 */ /* 0x008fc600078e48ff */
[----:B------:R-:W3:Y:S02]  /*00c0*/  LDC.64 R16, c[0x0][0x220] ;  /* 0x00008800ff107b82 */ /* 0x000ee40000000a00 */
[----:B------:R-:W-:-:S06]  /*00d0*/  IMAD.HI R0, R22, 0x38e38e39, RZ ;  /* 0x38e38e3916007827 */ /* 0x000fcc00078e02ff */
[----:B------:R-:W3:Y:S01]  /*00e0*/  LDC.64 R18, c[0x0][0x228] ;  /* 0x00008a00ff127b82 */ /* 0x000ee20000000a00 */
[----:B------:R-:W-:-:S04]  /*00f0*/  SHF.R.U32.HI R5, RZ, 0x1f, R0 ;  /* 0x0000001fff057819 */ /* 0x000fc80000011600 */
[----:B------:R-:W-:-:S03]  /*0100*/  LEA.HI.SX32 R5, R0, R5, 0x18 ;  /* 0x0000000500057211 */ /* 0x000fc600078fc2ff */
[----:B------:R-:W3:Y:S02]  /*0110*/  LDC.64 R6, c[0x0][0x250] ;  /* 0x00009400ff067b82 */ /* 0x000ee40000000a00 */
[----:B------:R-:W-:-:S04]  /*0120*/  IMAD R15, R5, -0x480, R22 ;  /* 0xfffffb80050f7824 */ /* 0x000fc800078e0216 */
[----:B--2---:R-:W-:Y:S02]  /*0130*/  IMAD.WIDE R2, R15, 0x4, R2 ;  /* 0x000000040f027825 */ /* 0x004fe400078e0202 */
[----:B------:R-:W2:Y:S04]  /*0140*/  LDC.64 R4, c[0x0][0x248] ;  /* 0x00009200ff047b82 */ /* 0x000ea80000000a00 */
[----:B------:R-:W2:Y:S01]  /*0150*/  LDG.E.EL.64 R2, desc[UR4][R2.64] ;  /* 0x0000000402027981 */ /* 0x000ea2000c2e1b00 */
[----:B----4-:R-:W-:-:S04]  /*0160*/  IMAD.WIDE R10, R22, 0x4, R10 ;  /* 0x00000004160a7825 */ /* 0x010fc800078e020a */
[C---:B-----5:R-:W-:Y:S02]  /*0170*/  IMAD.WIDE R20, R22.reuse, 0x4, R20 ;  /* 0x0000000416147825 */ /* 0x060fe400078e0214 */
[----:B------:R-:W4:Y:S02]  /*0180*/  LDG.E.64 R10, desc[UR4][R10.64] ;  /* 0x000000040a0a7981 */ /* 0x000f24000c1e1b00 */
[C---:B0-----:R-:W-:Y:S02]  /*0190*/  IMAD.WIDE R8, R22.reuse, 0x4, R8 ;  /* 0x0000000416087825 */ /* 0x041fe400078e0208 */
[----:B------:R-:W5:Y:S02]  /*01a0*/  LDG.E.64 R20, desc[UR4][R20.64] ;  /* 0x0000000414147981 */ /* 0x000f64000c1e1b00 */
[----:B-1----:R-:W-:Y:S02]  /*01b0*/  IMAD.WIDE R24, R15, 0x4, R12 ;  /* 0x000000040f187825 */ /* 0x002fe400078e020c */
[----:B------:R-:W4:Y:S02]  /*01c0*/  LDG.E.64 R12, desc[UR4][R8.64] ;  /* 0x00000004080c7981 */ /* 0x000f24000c1e1b00 */
[----:B---3--:R-:W-:-:S04]  /*01d0*/  IMAD.WIDE R16, R22, 0x4, R16 ;  /* 0x0000000416107825 */ /* 0x008fc800078e0210 */
[----:B------:R-:W-:Y:S02]  /*01e0*/  IMAD.WIDE R22, R22, 0x4, R18 ;  /* 0x0000000416167825 */ /* 0x000fe400078e0212 */
[----:B------:R0:W5:Y:S02]  /*01f0*/  LDG.E.EL.64 R18, desc[UR4][R24.64] ;  /* 0x0000000418127981 */ /* 0x000164000c2e1b00 */
[C---:B--2---:R-:W-:Y:S02]  /*0200*/  IMAD.WIDE R4, R15.reuse, 0x4, R4 ;  /* 0x000000040f047825 */ /* 0x044fe400078e0204 */
[----:B------:R-:W2:Y:S02]  /*0210*/  LDG.E.64 R16, desc[UR4][R16.64] ;  /* 0x0000000410107981 */ /* 0x000ea4000c1e1b00 */
[----:B------:R-:W-:Y:S02]  /*0220*/  IMAD.WIDE R6, R15, 0x4, R6 ;  /* 0x000000040f067825 */ /* 0x000fe400078e0206 */
[----:B------:R-:W3:Y:S04]  /*0230*/  LDG.E.64 R22, desc[UR4][R22.64] ;  /* 0x0000000416167981 */ /* 0x000ee8000c1e1b00 */
[----:B------:R-:W2:Y:S04]  /*0240*/  LDG.E.EL.64 R4, desc[UR4][R4.64] ;  /* 0x0000000404047981 */ /* 0x000ea8000c2e1b00 */
[----:B------:R-:W2:Y:S01]  /*0250*/  LDG.E.EL.64 R6, desc[UR4][R6.64] ;  /* 0x0000000406067981 */ /* 0x000ea2000c2e1b00 */
[----:B0-----:R-:W-:Y:S01]  /*0260*/  HFMA2.MMA R25, -RZ, RZ, 1.625, 0 ;  /* 0x3e800000ff197435 */ /* 0x001fe200000001ff */
[----:B------:R-:W-:Y:S01]  /*0270*/  FADD R2, R2, 9.9999997473787516356e-06 ;  /* 0x3727c5ac02027421 */ /* 0x000fe20000000000 */
[----:B------:R-:W-:-:S03]  /*0280*/  FADD R3, R3, 9.9999997473787516356e-06 ;  /* 0x3727c5ac03037421 */ /* 0x000fc60000000000 */
[----:B------:R-:W0:Y:S08]  /*0290*/  MUFU.SQRT R0, R2 ;  /* 0x0000000200007308 */ /* 0x000e300000002000 */
[----:B------:R-:W1:Y:S01]  /*02a0*/  MUFU.SQRT R14, R3 ;  /* 0x00000003000e7308 */ /* 0x000e620000002000 */
[C---:B0-----:R-:W-:Y:S02]  /*02b0*/  FSETP.GT.AND P0, PT, R0.reuse, 8.50705917302346158658e+37, PT ;  /* 0x7e8000000000780b */ /* 0x041fe40003f04000 */
[----:B------:R-:W-:-:S02]  /*02c0*/  FSETP.GEU.AND P2, PT, R0, 1.175494350822287508e-38, PT ;  /* 0x008000000000780b */ /* 0x000fc40003f4e000 */
[C---:B-1----:R-:W-:Y:S02]  /*02d0*/  FSETP.GT.AND P1, PT, R14.reuse, 8.50705917302346158658e+37, PT ;  /* 0x7e8000000e00780b */ /* 0x042fe40003f24000 */
[----:B------:R-:W-:-:S07]  /*02e0*/  FSETP.GEU.AND P3, PT, R14, 1.175494350822287508e-38, PT ;  /* 0x008000000e00780b */ /* 0x000fce0003f6e000 */
[----:B------:R-:W-:-:S04]  /*02f0*/  @P0 FMUL R0, R0, 0.25 ;  /* 0x3e80000000000820 */ /* 0x000fc80000400000 */
[----:B------:R-:W-:Y:S01]  /*0300*/  @!P2 FMUL R0, R0, 16777216 ;  /* 0x4b8000000000a820 */ /* 0x000fe20000400000 */
[----:B------:R-:W-:-:S04]  /*0310*/  @P1 FMUL R14, R14, 0.25 ;  /* 0x3e8000000e0e1820 */ /* 0x000fc80000400000 */
[----:B------:R-:W-:Y:S01]  /*0320*/  @!P3 FMUL R14, R14, 16777216 ;  /* 0x4b8000000e0eb820 */ /* 0x000fe20000400000 */
[----:B------:R-:W0:Y:S01]  /*0330*/  MUFU.RCP R0, R0 ;  /* 0x0000000000007308 */ /* 0x000e220000001000 */
[----:B------:R-:W-:-:S07]  /*0340*/  FSEL R15, R25, 1, P0 ;  /* 0x3f800000190f7808 */ /* 0x000fce0000000000 */
[----:B------:R-:W1:Y:S01]  /*0350*/  MUFU.RCP R14, R14 ;  /* 0x0000000e000e7308 */ /* 0x000e620000001000 */
[----:B------:R-:W-:Y:S01]  /*0360*/  FSEL R25, R25, 1, P1 ;  /* 0x3f80000019197808 */ /* 0x000fe20000800000 */
[----:B------:R-:W-:-:S04]  /*0370*/  @!P2 FMUL R15, R15, 16777216 ;  /* 0x4b8000000f0fa820 */ /* 0x000fc80000400000 */
[----:B------:R-:W-:Y:S01]  /*0380*/  @!P3 FMUL R25, R25, 16777216 ;  /* 0x4b8000001919b820 */ /* 0x000fe20000400000 */
[----:B0-----:R-:W-:Y:S01]  /*0390*/  FMUL R15, R0, R15 ;  /* 0x0000000f000f7220 */ /* 0x001fe20000400000 */
[----:B----4-:R-:W-:Y:S01]  /*03a0*/  FADD R2, R11, R13 ;  /* 0x0000000d0b027221 */ /* 0x010fe20000000000 */
[----:B------:R-:W-:Y:S01]  /*03b0*/  FADD R3, R10, R12 ;  /* 0x0000000c0a037221 */ /* 0x000fe20000000000 */
[----:B-----5:R-:W-:Y:S01]  /*03c0*/  FADD R18, R20, -R18 ;  /* 0x8000001214127221 */ /* 0x020fe20000000000 */
[----:B------:R-:W-:Y:S01]  /*03d0*/  FADD R19, R21, -R19 ;  /* 0x8000001315137221 */ /* 0x000fe20000000000 */
[----:B-1----:R-:W-:Y:S01]  /*03e0*/  FMUL R0, R14, R25 ;  /* 0x000000190e007220 */ /* 0x002fe20000400000 */
[----:B--2---:R-:W-:Y:S01]  /*03f0*/  FADD R2, R17, R2 ;  /* 0x0000000211027221 */ /* 0x004fe20000000000 */
[----:B------:R-:W-:Y:S01]  /*0400*/  FADD R3, R16, R3 ;  /* 0x0000000310037221 */ /* 0x000fe20000000000 */
[----:B------:R-:W-:Y:S01]  /*0410*/  FMUL R15, R18, R15 ;  /* 0x0000000f120f7220 */ /* 0x000fe20000400000 */
[----:B------:R-:W-:Y:S01]  /*0420*/  FMUL R0, R19, R0 ;  /* 0x0000000013007220 */ /* 0x000fe20000400000 */
[----:B---3--:R-:W-:Y:S01]  /*0430*/  FADD R2, R23, R2 ;  /* 0x0000000217027221 */ /* 0x008fe20000000000 */
[----:B------:R-:W-:Y:S01]  /*0440*/  FADD R3, R22, R3 ;  /* 0x0000000316037221 */ /* 0x000fe20000000000 */
[----:B------:R-:W-:Y:S01]  /*0450*/  FFMA R4, R4, R15, R6 ;  /* 0x0000000f04047223 */ /* 0x000fe20000000006 */
[----:B------:R-:W-:-:S03]  /*0460*/  FFMA R5, R5, R0, R7 ;  /* 0x0000000005057223 */ /* 0x000fc60000000007 */
[----:B------:R-:W-:Y:S01]  /*0470*/  FADD R4, R3, R4 ;  /* 0x0000000403047221 */ /* 0x000fe20000000000 */
[----:B------:R-:W-:-:S05]  /*0480*/  FADD R5, R2, R5 ;  /* 0x0000000502057221 */ /* 0x000fca0000000000 */
[----:B------:R-:W-:Y:S01]  /*0490*/  STG.E.64 desc[UR4][R8.64], R4 ;  /* 0x0000000408007986 */ /* 0x000fe2000c101b04 */
[----:B------:R-:W-:Y:S05]  /*04a0*/  EXIT ;  /* 0x000000000000794d */ /* 0x000fea0003800000 */
.L_x_0:
[----:B------:R-:W-:-:S00]  /*04b0*/  BRA `(.L_x_0) ;  /* 0xfffffffc00fc7947 */ /* 0x000fc0000383ffff */
[----:B------:R-:W-:-:S00]  /*04c0*/  NOP ;  /* 0x0000000000007918 */ /* 0x000fc00000000000 */
        /* <DEDUP_REMOVED lines=11> */
.L_x_1:


//--------------------- .nv.global.init           --------------------------
	.section	.nv.global.init,"aw",@progbits
.nv.global.init:
	.type		_$_str,@object
	.size		_$_str,(_$_str_$_2 - _$_str)
_$_str:
        /*0000*/ 	.byte	0x5f, 0x5f, 0x43, 0x55, 0x44, 0x41, 0x5f, 0x46, 0x54, 0x5a, 0x00
	.type		_$_str_$_2,@object
	.size		_$_str_$_2,(.L_1 - _$_str_$_2)
_$_str_$_2:
        /*000b*/ 	.byte	0x5f, 0x5f, 0x43, 0x55, 0x44, 0x41, 0x5f, 0x50, 0x52, 0x45, 0x43, 0x5f, 0x53, 0x51, 0x52, 0x54
        /*001b*/ 	.byte	0x00
.L_1:


//--------------------- .nv.constant0.triton_poi_fused__native_batch_norm_legit_no_training_add_mul_7 --------------------------
	.section	.nv.constant0.triton_poi_fused__native_batch_norm_legit_no_training_add_mul_7,"a",@progbits
	.sectionflags	@""
	.align	4
.nv.constant0.triton_poi_fused__native_batch_norm_legit_no_training_add_mul_7:
	.zero		604
